//
// Generated by NVIDIA NVVM Compiler
//
// Compiler Build ID: CL-36424714
// Cuda compilation tools, release 13.0, V13.0.88
// Based on NVVM 20.0.0
//

.version 9.0
.target sm_100
.address_size 64

	// .globl	_Z22cooperative_group_testv
.extern .func  (.param .b32 func_retval0) vprintf
(
	.param .b64 vprintf_param_0,
	.param .b64 vprintf_param_1
)
;
.global .align 1 .b8 $str[15] = {98, 108, 111, 99, 107, 32, 68, 105, 109, 58, 32, 37, 100, 10};
.global .align 1 .b8 $str$1[16] = {98, 108, 111, 99, 107, 32, 115, 105, 122, 101, 58, 32, 37, 100, 10};
.global .align 1 .b8 $str$2[16] = {103, 114, 111, 117, 112, 32, 115, 105, 122, 101, 58, 32, 37, 100, 10};

.visible .entry _Z22cooperative_group_testv()
{
	.local .align 8 .b8 	__local_depot0[8];
	.reg .b64 	%SP;
	.reg .b64 	%SPL;
	.reg .pred 	%p<4>;
	.reg .b32 	%r<22>;
	.reg .b64 	%rd<12>;

	mov.u64 	%SPL, __local_depot0;
	cvta.local.u64 	%SP, %SPL;
	add.u64 	%rd2, %SP, 0;
	add.u64 	%rd1, %SPL, 0;
	mov.u32 	%r1, %tid.x;
	setp.ne.s32 	%p1, %r1, 0;
	@%p1 bra 	$L__BB0_2;
	mov.u32 	%r5, %ntid.x;
	st.local.u32 	[%rd1], %r5;
	mov.u64 	%rd3, $str;
	cvta.global.u64 	%rd4, %rd3;
	{ // callseq 0, 0
	.param .b64 param0;
	st.param.b64 	[param0], %rd4;
	.param .b64 param1;
	st.param.b64 	[param1], %rd2;
	.param .b32 retval0;
	call.uni (retval0), 
	vprintf, 
	(
	param0, 
	param1
	);
	ld.param.b32 	%r6, [retval0];
	} // callseq 0
$L__BB0_2:
	mov.u32 	%r8, %tid.y;
	mov.u32 	%r9, %tid.z;
	mov.u32 	%r2, %ntid.x;
	mov.u32 	%r3, %ntid.y;
	mad.lo.s32 	%r10, %r9, %r3, %r8;
	mul.lo.s32 	%r4, %r10, %r2;
	or.b32  	%r11, %r4, %r1;
	setp.ne.s32 	%p2, %r11, 0;
	@%p2 bra 	$L__BB0_4;
	mul.lo.s32 	%r12, %r2, %r3;
	mov.u32 	%r13, %ntid.z;
	mul.lo.s32 	%r14, %r12, %r13;
	st.local.u32 	[%rd1], %r14;
	mov.u64 	%rd6, $str$1;
	cvta.global.u64 	%rd7, %rd6;
	{ // callseq 1, 0
	.param .b64 param0;
	st.param.b64 	[param0], %rd7;
	.param .b64 param1;
	st.param.b64 	[param1], %rd2;
	.param .b32 retval0;
	call.uni (retval0), 
	vprintf, 
	(
	param0, 
	param1
	);
	ld.param.b32 	%r15, [retval0];
	} // callseq 1
$L__BB0_4:
	add.s32 	%r17, %r4, %r1;
	and.b32  	%r18, %r17, 3;
	setp.ne.s32 	%p3, %r18, 0;
	@%p3 bra 	$L__BB0_6;
	mov.b32 	%r19, 4;
	st.local.u32 	[%rd1], %r19;
	mov.u64 	%rd9, $str$2;
	cvta.global.u64 	%rd10, %rd9;
	{ // callseq 2, 0
	.param .b64 param0;
	st.param.b64 	[param0], %rd10;
	.param .b64 param1;
	st.param.b64 	[param1], %rd2;
	.param .b32 retval0;
	call.uni (retval0), 
	vprintf, 
	(
	param0, 
	param1
	);
	ld.param.b32 	%r20, [retval0];
	} // callseq 2
$L__BB0_6:
	ret;

}


// ===== COMPILED SASS (sm_100) =====

	.target	sm_100

	.elftype	@"ET_EXEC"


//--------------------- .note.nv.tkinfo           --------------------------
	.section	.note.nv.tkinfo,"",@"SHT_NOTE"
	.sectionflags	@"SHF_NOTE_NV_TKINFO"
	.tkinfo
        /*0018*/ 	.word	0x00000002
        /*0030*/ 	.string	""
        /*0030*/ 	.string	"ptxas"
        /*0030*/ 	.string	"Cuda compilation tools, release 13.0, V13.0.88"
        /*0030*/ 	.string	"Build cuda_13.0.r13.0/compiler.36424714_0"
        /*0030*/ 	.string	"-arch sm_100 -m 64 "



//--------------------- .note.nv.cuinfo           --------------------------
	.section	.note.nv.cuinfo,"",@"SHT_NOTE"
	.sectionflags	@"SHF_NOTE_NV_CUINFO"
        /*0018*/ 	.short	0x0002
        /*001a*/ 	.short	0x0064
        /*001c*/ 	.short	0x0082
	.zero		2


//--------------------- .nv.info                  --------------------------
	.section	.nv.info,"",@"SHT_CUDA_INFO"
	.align	4


	//----- nvinfo : EIATTR_REGCOUNT
	.align		4
        /*0000*/ 	.byte	0x04, 0x2f
        /*0002*/ 	.short	(.L_4 - .L_3)
	.align		4
.L_3:
        /*0004*/ 	.word	index@(_Z22cooperative_group_testv)
        /*0008*/ 	.word	0x00000018


	//----- nvinfo : EIATTR_FRAME_SIZE
	.align		4
.L_4:
        /*000c*/ 	.byte	0x04, 0x11
        /*000e*/ 	.short	(.L_6 - .L_5)
	.align		4
.L_5:
        /*0010*/ 	.word	index@(_Z22cooperative_group_testv)
        /*0014*/ 	.word	0x00000008


	//----- nvinfo : EIATTR_MIN_STACK_SIZE
	.align		4
.L_6:
        /*0018*/ 	.byte	0x04, 0x12
        /*001a*/ 	.short	(.L_8 - .L_7)
	.align		4
.L_7:
        /*001c*/ 	.word	index@(_Z22cooperative_group_testv)
        /*0020*/ 	.word	0x00000008
.L_8:


//--------------------- .nv.compat                --------------------------
	.section	.nv.compat,"",@"SHT_CUDA_COMPAT_INFO"
	.align	4
        /*0000*/ 	.byte	0x02, 0x09, 0x00, 0x00, 0x02, 0x02, 0x01, 0x00, 0x02, 0x05, 0x05, 0x00, 0x03, 0x07, 0x01, 0x01
        /*0010*/ 	.byte	0x02, 0x03, 0x00, 0x00, 0x02, 0x06, 0x01, 0x00, 0x04, 0x0b, 0x08, 0x00, 0x09, 0x00, 0x00, 0x00
        /*0020*/ 	.byte	0x00, 0x00, 0x00, 0x00


//--------------------- .nv.info._Z22cooperative_group_testv --------------------------
	.section	.nv.info._Z22cooperative_group_testv,"",@"SHT_CUDA_INFO"
	.sectionflags	@""
	.align	4


	//----- nvinfo : EIATTR_CUDA_API_VERSION
	.align		4
        /*0000*/ 	.byte	0x04, 0x37
        /*0002*/ 	.short	(.L_10 - .L_9)
.L_9:
        /*0004*/ 	.word	0x00000082


	//----- nvinfo : EIATTR_SPARSE_MMA_MASK
	.align		4
.L_10:
        /*0008*/ 	.byte	0x03, 0x50
        /*000a*/ 	.short	0x0000


	//----- nvinfo : EIATTR_MAXREG_COUNT
	.align		4
        /*000c*/ 	.byte	0x03, 0x1b
        /*000e*/ 	.short	0x00ff


	//----- nvinfo : EIATTR_EXTERNS
	.align		4
        /*0010*/ 	.byte	0x04, 0x0f
        /*0012*/ 	.short	(.L_12 - .L_11)


	//   ....[0]....
	.align		4
.L_11:
        /*0014*/ 	.word	index@(vprintf)


	//----- nvinfo : EIATTR_MERCURY_ISA_VERSION
	.align		4
.L_12:
        /*0018*/ 	.byte	0x03, 0x5f
        /*001a*/ 	.short	0x0101


	//----- nvinfo : EIATTR_VRC_CTA_INIT_COUNT
	.align		4
        /*001c*/ 	.byte	0x02, 0x4a
	.zero		1
	.zero		1


	//----- nvinfo : EIATTR_SYSCALL_OFFSETS
	.align		4
        /*0020*/ 	.byte	0x04, 0x46
        /*0022*/ 	.short	(.L_14 - .L_13)


	//   ....[0]....
.L_13:
        /*0024*/ 	.word	0x00000140


	//   ....[1]....
        /*0028*/ 	.word	0x000002b0


	//   ....[2]....
        /*002c*/ 	.word	0x000003a0


	//----- nvinfo : EIATTR_EXIT_INSTR_OFFSETS
	.align		4
.L_14:
        /*0030*/ 	.byte	0x04, 0x1c
        /*0032*/ 	.short	(.L_16 - .L_15)


	//   ....[0]....
.L_15:
        /*0034*/ 	.word	0x000002f0


	//   ....[1]....
        /*0038*/ 	.word	0x000003b0


	//----- nvinfo : EIATTR_CRS_STACK_SIZE
	.align		4
.L_16:
        /*003c*/ 	.byte	0x04, 0x1e
        /*003e*/ 	.short	(.L_18 - .L_17)
.L_17:
        /*0040*/ 	.word	0x00000000


	//----- nvinfo : EIATTR_SW_WAR
	.align		4
.L_18:
        /*0044*/ 	.byte	0x04, 0x36
        /*0046*/ 	.short	(.L_20 - .L_19)
.L_19:
        /*0048*/ 	.word	0x00000008
.L_20:


//--------------------- .nv.callgraph             --------------------------
	.section	.nv.callgraph,"",@"SHT_CUDA_CALLGRAPH"
	.align	4
	.sectionentsize	8
	.align		4
        /*0000*/ 	.word	0x00000000
	.align		4
        /*0004*/ 	.word	0xffffffff
	.align		4
        /*0008*/ 	.word	index@(_Z22cooperative_group_testv)
	.align		4
        /*000c*/ 	.word	index@(vprintf)
	.align		4
        /*0010*/ 	.word	0x00000000
	.align		4
        /*0014*/ 	.word	0xfffffffe
	.align		4
        /*0018*/ 	.word	0x00000000
	.align		4
        /*001c*/ 	.word	0xfffffffd
	.align		4
        /*0020*/ 	.word	0x00000000
	.align		4
        /*0024*/ 	.word	0xfffffffc


//--------------------- .nv.constant4             --------------------------
	.section	.nv.constant4,"a",@progbits
	.align	8
	.align		8
.nv.constant4:
        /*0000*/ 	.dword	vprintf
	.align		8
        /*0008*/ 	.dword	$str
	.align		8
        /*0010*/ 	.dword	$str$1
	.align		8
        /*0018*/ 	.dword	$str$2


//--------------------- .text._Z22cooperative_group_testv --------------------------
	.section	.text._Z22cooperative_group_testv,"ax",@progbits
	.align	128
        .global         _Z22cooperative_group_testv
        .type           _Z22cooperative_group_testv,@function
        .size           _Z22cooperative_group_testv,(.L_x_6 - _Z22cooperative_group_testv)
        .other          _Z22cooperative_group_testv,@"STO_CUDA_ENTRY STV_DEFAULT"
_Z22cooperative_group_testv:
.text._Z22cooperative_group_testv:
[----:B------:R-:W0:Y:S01]  /*0000*/  LDC R1, c[0x0][0x37c] ;  /* 0x0000df00ff017b82 */ /* 0x000e220000000800 */
[----:B------:R-:W1:Y:S01]  /*0010*/  S2R R17, SR_TID.X ;  /* 0x0000000000117919 */ /* 0x000e620000002100 */
[----:B------:R-:W2:Y:S01]  /*0020*/  LDCU UR4, c[0x0][0x2f8] ;  /* 0x00005f00ff0477ac */ /* 0x000ea20008000800 */
[----:B0-----:R-:W-:Y:S01]  /*0030*/  VIADD R1, R1, 0xfffffff8 ;  /* 0xfffffff801017836 */ /* 0x001fe20000000000 */
[----:B------:R-:W-:Y:S01]  /*0040*/  BSSY.RECONVERGENT B6, `(.L_x_0) ;  /* 0x0000011000067945 */ /* 0x000fe20003800200 */
[----:B------:R-:W0:Y:S03]  /*0050*/  LDCU UR5, c[0x0][0x2fc] ;  /* 0x00005f80ff0577ac */ /* 0x000e260008000800 */
[----:B--2---:R-:W-:-:S05]  /*0060*/  IADD3 R16, P1, PT, R1, UR4, RZ ;  /* 0x0000000401107c10 */ /* 0x004fca000ff3e0ff */
[----:B0-----:R-:W-:Y:S01]  /*0070*/  IMAD.X R2, RZ, RZ, UR5, P1 ;  /* 0x00000005ff027e24 */ /* 0x001fe200088e06ff */
[----:B-1----:R-:W-:-:S13]  /*0080*/  ISETP.NE.AND P0, PT, R17, RZ, PT ;  /* 0x000000ff1100720c */ /* 0x002fda0003f05270 */
[----:B------:R-:W-:Y:S05]  /*0090*/  @P0 BRA `(.L_x_1) ;  /* 0x00000000002c0947 */ /* 0x000fea0003800000 */
[----:B------:R-:W0:Y:S01]  /*00a0*/  LDC R10, c[0x0][0x360] ;  /* 0x0000d800ff0a7b82 */ /* 0x000e220000000800 */
[----:B------:R-:W-:Y:S01]  /*00b0*/  MOV R0, 0x0 ;  /* 0x0000000000007802 */ /* 0x000fe20000000f00 */
[----:B------:R-:W1:Y:S01]  /*00c0*/  LDCU.64 UR4, c[0x4][0x8] ;  /* 0x01000100ff0477ac */ /* 0x000e620008000a00 */
[----:B------:R-:W-:Y:S01]  /*00d0*/  IMAD.MOV.U32 R6, RZ, RZ, R16 ;  /* 0x000000ffff067224 */ /* 0x000fe200078e0010 */
[----:B------:R-:W-:-:S04]  /*00e0*/  MOV R7, R2 ;  /* 0x0000000200077202 */ /* 0x000fc80000000f00 */
[----:B------:R2:W3:Y:S01]  /*00f0*/  LDC.64 R8, c[0x4][R0] ;  /* 0x0100000000087b82 */ /* 0x0004e20000000a00 */
[----:B-1----:R-:W-:Y:S01]  /*0100*/  MOV R4, UR4 ;  /* 0x0000000400047c02 */ /* 0x002fe20008000f00 */
[----:B------:R-:W-:Y:S01]  /*0110*/  IMAD.U32 R5, RZ, RZ, UR5 ;  /* 0x00000005ff057e24 */ /* 0x000fe2000f8e00ff */
[----:B0-----:R2:W-:Y:S06]  /*0120*/  STL [R1], R10 ;  /* 0x0000000a01007387 */ /* 0x0015ec0000100800 */
[----:B------:R-:W-:-:S07]  /*0130*/  LEPC R20, `(.L_x_1) ;  /* 0x000000001014794e */ /* 0x000fce0000000000 */
[----:B--23--:R-:W-:Y:S05]  /*0140*/  CALL.ABS.NOINC R8 ;  /* 0x0000000008007343 */ /* 0x00cfea0003c00000 */
.L_x_1:
[----:B------:R-:W-:Y:S05]  /*0150*/  BSYNC.RECONVERGENT B6 ;  /* 0x0000000000067941 */ /* 0x000fea0003800200 */
.L_x_0:
[----:B------:R-:W0:Y:S01]  /*0160*/  S2R R0, SR_TID.Y ;  /* 0x0000000000007919 */ /* 0x000e220000002200 */
[----:B------:R-:W1:Y:S01]  /*0170*/  LDC R5, c[0x0][0x360] ;  /* 0x0000d800ff057b82 */ /* 0x000e620000000800 */
[----:B------:R-:W-:Y:S01]  /*0180*/  BSSY.RECONVERGENT B6, `(.L_x_2) ;  /* 0x0000014000067945 */ /* 0x000fe20003800200 */
[----:B------:R-:W0:Y:S06]  /*0190*/  S2R R3, SR_TID.Z ;  /* 0x0000000000037919 */ /* 0x000e2c0000002300 */
[----:B------:R-:W0:Y:S02]  /*01a0*/  LDC R4, c[0x0][0x364] ;  /* 0x0000d900ff047b82 */ /* 0x000e240000000800 */
[----:B0-----:R-:W-:-:S04]  /*01b0*/  IMAD R0, R3, R4, R0 ;  /* 0x0000000403007224 */ /* 0x001fc800078e0200 */
[----:B-1----:R-:W-:-:S05]  /*01c0*/  IMAD R18, R0, R5, RZ ;  /* 0x0000000500127224 */ /* 0x002fca00078e02ff */
[----:B------:R-:W-:-:S13]  /*01d0*/  LOP3.LUT P0, RZ, R18, R17, RZ, 0xfc, !PT ;  /* 0x0000001112ff7212 */ /* 0x000fda000780fcff */
[----:B------:R-:W-:Y:S05]  /*01e0*/  @P0 BRA `(.L_x_3) ;  /* 0x0000000000340947 */ /* 0x000fea0003800000 */
[----:B------:R-:W0:Y:S01]  /*01f0*/  LDCU UR4, c[0x0][0x368] ;  /* 0x00006d00ff0477ac */ /* 0x000e220008000800 */
[----:B------:R-:W-:Y:S01]  /*0200*/  IMAD R0, R5, R4, RZ ;  /* 0x0000000405007224 */ /* 0x000fe200078e02ff */
[----:B------:R-:W-:Y:S01]  /*0210*/  MOV R3, 0x0 ;  /* 0x0000000000037802 */ /* 0x000fe20000000f00 */
[----:B------:R-:W-:Y:S01]  /*0220*/  IMAD.MOV.U32 R7, RZ, RZ, R2 ;  /* 0x000000ffff077224 */ /* 0x000fe200078e0002 */
[----:B------:R-:W-:Y:S02]  /*0230*/  MOV R6, R16 ;  /* 0x0000001000067202 */ /* 0x000fe40000000f00 */
[----:B------:R1:W2:Y:S01]  /*0240*/  LDC.64 R8, c[0x4][R3] ;  /* 0x0100000003087b82 */ /* 0x0002a20000000a00 */
[----:B0-----:R-:W-:Y:S01]  /*0250*/  IMAD R0, R0, UR4, RZ ;  /* 0x0000000400007c24 */ /* 0x001fe2000f8e02ff */
[----:B------:R-:W0:Y:S04]  /*0260*/  LDCU.64 UR4, c[0x4][0x10] ;  /* 0x01000200ff0477ac */ /* 0x000e280008000a00 */
[----:B------:R1:W-:Y:S01]  /*0270*/  STL [R1], R0 ;  /* 0x0000000001007387 */ /* 0x0003e20000100800 */
[----:B0-----:R-:W-:-:S02]  /*0280*/  IMAD.U32 R4, RZ, RZ, UR4 ;  /* 0x00000004ff047e24 */ /* 0x001fc4000f8e00ff */
[----:B-1----:R-:W-:-:S07]  /*0290*/  IMAD.U32 R5, RZ, RZ, UR5 ;  /* 0x00000005ff057e24 */ /* 0x002fce000f8e00ff */
[----:B------:R-:W-:-:S07]  /*02a0*/  LEPC R20, `(.L_x_3) ;  /* 0x000000001014794e */ /* 0x000fce0000000000 */
[----:B--2---:R-:W-:Y:S05]  /*02b0*/  CALL.ABS.NOINC R8 ;  /* 0x0000000008007343 */ /* 0x004fea0003c00000 */
.L_x_3:
[----:B------:R-:W-:Y:S05]  /*02c0*/  BSYNC.RECONVERGENT B6 ;  /* 0x0000000000067941 */ /* 0x000fea0003800200 */
.L_x_2:
[----:B------:R-:W-:-:S05]  /*02d0*/  IMAD.IADD R17, R18, 0x1, R17 ;  /* 0x0000000112117824 */ /* 0x000fca00078e0211 */
[----:B------:R-:W-:-:S13]  /*02e0*/  LOP3.LUT P0, RZ, R17, 0x3, RZ, 0xc0, !PT ;  /* 0x0000000311ff7812 */ /* 0x000fda000780c0ff */
[----:B------:R-:W-:Y:S05]  /*02f0*/  @P0 EXIT ;  /* 0x000000000000094d */ /* 0x000fea0003800000 */
[----:B------:R-:W-:Y:S01]  /*0300*/  HFMA2 R0, -RZ, RZ, 0, 2.384185791015625e-07 ;  /* 0x00000004ff007431 */ /* 0x000fe200000001ff */
[----:B------:R-:W-:Y:S01]  /*0310*/  MOV R3, 0x0 ;  /* 0x0000000000037802 */ /* 0x000fe20000000f00 */
[----:B------:R-:W0:Y:S01]  /*0320*/  LDCU.64 UR4, c[0x4][0x18] ;  /* 0x01000300ff0477ac */ /* 0x000e220008000a00 */
[----:B------:R-:W-:Y:S01]  /*0330*/  IMAD.MOV.U32 R6, RZ, RZ, R16 ;  /* 0x000000ffff067224 */ /* 0x000fe200078e0010 */
[----:B------:R-:W-:Y:S01]  /*0340*/  MOV R7, R2 ;  /* 0x0000000200077202 */ /* 0x000fe20000000f00 */
[----:B------:R1:W2:Y:S01]  /*0350*/  LDC.64 R8, c[0x4][R3] ;  /* 0x0100000003087b82 */ /* 0x0002a20000000a00 */
[----:B------:R1:W-:Y:S01]  /*0360*/  STL [R1], R0 ;  /* 0x0000000001007387 */ /* 0x0003e20000100800 */
[----:B0-----:R-:W-:Y:S01]  /*0370*/  IMAD.U32 R4, RZ, RZ, UR4 ;  /* 0x00000004ff047e24 */ /* 0x001fe2000f8e00ff */
[----:B-1----:R-:W-:-:S07]  /*0380*/  MOV R5, UR5 ;  /* 0x0000000500057c02 */ /* 0x002fce0008000f00 */
[----:B------:R-:W-:-:S07]  /*0390*/  LEPC R20, `(.L_x_4) ;  /* 0x000000001014794e */ /* 0x000fce0000000000 */
[----:B--2---:R-:W-:Y:S05]  /*03a0*/  CALL.ABS.NOINC R8 ;  /* 0x0000000008007343 */ /* 0x004fea0003c00000 */
.L_x_4:
[----:B------:R-:W-:Y:S05]  /*03b0*/  EXIT ;  /* 0x000000000000794d */ /* 0x000fea0003800000 */
.L_x_5:
[----:B------:R-:W-:-:S00]  /*03c0*/  BRA `(.L_x_5) ;  /* 0xfffffffc00fc7947 */ /* 0x000fc0000383ffff */
[----:B------:R-:W-:-:S00]  /*03d0*/  NOP ;  /* 0x0000000000007918 */ /* 0x000fc00000000000 */
        /* <DEDUP_REMOVED lines=10> */
.L_x_6:


//--------------------- .nv.global.init           --------------------------
	.section	.nv.global.init,"aw",@progbits
.nv.global.init:
	.type		$str,@object
	.size		$str,($str$2 - $str)
$str:
        /*0000*/ 	.byte	0x62, 0x6c, 0x6f, 0x63, 0x6b, 0x20, 0x44, 0x69, 0x6d, 0x3a, 0x20, 0x25, 0x64, 0x0a, 0x00
	.type		$str$2,@object
	.size		$str$2,($str$1 - $str$2)
$str$2:
        /*000f*/ 	.byte	0x67, 0x72, 0x6f, 0x75, 0x70, 0x20, 0x73, 0x69, 0x7a, 0x65, 0x3a, 0x20, 0x25, 0x64, 0x0a, 0x00
	.type		$str$1,@object
	.size		$str$1,(.L_1 - $str$1)
$str$1:
        /*001f*/ 	.byte	0x62, 0x6c, 0x6f, 0x63, 0x6b, 0x20, 0x73, 0x69, 0x7a, 0x65, 0x3a, 0x20, 0x25, 0x64, 0x0a, 0x00
.L_1:


//--------------------- .nv.shared.reserved.0     --------------------------
	.section	.nv.shared.reserved.0,"aw",@nobits
	.weak		__nv_reservedSMEM_offset_0_alias
	.size		__nv_reservedSMEM_offset_0_alias, 0, 64
	.other		__nv_reservedSMEM_offset_0_alias,@"STO_CUDA_RESERVED_SHARED STV_DEFAULT"
__nv_reservedSMEM_offset_0_alias:
	.zero		0
	.zero		64


//--------------------- .nv.constant0._Z22cooperative_group_testv --------------------------
	.section	.nv.constant0._Z22cooperative_group_testv,"a",@progbits
	.sectionflags	@""
	.align	4
.nv.constant0._Z22cooperative_group_testv:
	.zero		896


//--------------------- SYMBOLS --------------------------

	.type		.nv.reservedSmem.offset0,@object
	.size		.nv.reservedSmem.offset0,0x4
	.type		vprintf,@function
